	.headerflags	@"EF_CUDA_TEXMODE_UNIFIED EF_CUDA_64BIT_ADDRESS EF_CUDA_SM89 EF_CUDA_VIRTUAL_SM(EF_CUDA_SM89)"
	.elftype	@"ET_EXEC"


//--------------------- .nv.info                  --------------------------
	.section	.nv.info,"",@"SHT_CUDA_INFO"
	.align	4


	//----- nvinfo : EIATTR_REGCOUNT
	.align		4
        /*0000*/ 	.byte	0x04, 0x2f
        /*0002*/ 	.short	(.L_2 - .L_1)
	.align		4
.L_1:
        /*0004*/ 	.word	index@(triton__0d1d2d3de)
        /*0008*/ 	.word	0x00000028


	//----- nvinfo : EIATTR_MAX_STACK_SIZE
	.align		4
.L_2:
        /*000c*/ 	.byte	0x04, 0x23
        /*000e*/ 	.short	(.L_4 - .L_3)
	.align		4
.L_3:
        /*0010*/ 	.word	index@(triton__0d1d2d3de)
        /*0014*/ 	.word	0x00000000


	//----- nvinfo : EIATTR_MIN_STACK_SIZE
	.align		4
.L_4:
        /*0018*/ 	.byte	0x04, 0x12
        /*001a*/ 	.short	(.L_6 - .L_5)
	.align		4
.L_5:
        /*001c*/ 	.word	index@(triton__0d1d2d3de)
        /*0020*/ 	.word	0x00000000


	//----- nvinfo : EIATTR_FRAME_SIZE
	.align		4
.L_6:
        /*0024*/ 	.byte	0x04, 0x11
        /*0026*/ 	.short	(.L_8 - .L_7)
	.align		4
.L_7:
        /*0028*/ 	.word	index@(triton__0d1d2d3de)
        /*002c*/ 	.word	0x00000000
.L_8:


//--------------------- .nv.info.triton__0d1d2d3de --------------------------
	.section	.nv.info.triton__0d1d2d3de,"",@"SHT_CUDA_INFO"
	.align	4


	//----- nvinfo : EIATTR_CUDA_API_VERSION
	.align		4
        /*0000*/ 	.byte	0x04, 0x37
        /*0002*/ 	.short	(.L_10 - .L_9)
.L_9:
        /*0004*/ 	.word	0x0000007b


	//----- nvinfo : EIATTR_PARAM_CBANK
	.align		4
.L_10:
        /*0008*/ 	.byte	0x04, 0x0a
        /*000a*/ 	.short	(.L_12 - .L_11)
	.align		4
.L_11:
        /*000c*/ 	.word	index@(.nv.constant0.triton__0d1d2d3de)
        /*0010*/ 	.short	0x0160
        /*0012*/ 	.short	0x001c


	//----- nvinfo : EIATTR_CBANK_PARAM_SIZE
	.align		4
.L_12:
        /*0014*/ 	.byte	0x03, 0x19
        /*0016*/ 	.short	0x001c


	//----- nvinfo : EIATTR_KPARAM_INFO
	.align		4
        /*0018*/ 	.byte	0x04, 0x17
        /*001a*/ 	.short	(.L_14 - .L_13)
.L_13:
        /*001c*/ 	.word	0x00000000
        /*0020*/ 	.short	0x0003
        /*0022*/ 	.short	0x0018
        /*0024*/ 	.byte	0x00, 0xf0, 0x11, 0x00


	//----- nvinfo : EIATTR_KPARAM_INFO
	.align		4
.L_14:
        /*0028*/ 	.byte	0x04, 0x17
        /*002a*/ 	.short	(.L_16 - .L_15)
.L_15:
        /*002c*/ 	.word	0x00000000
        /*0030*/ 	.short	0x0002
        /*0032*/ 	.short	0x0010
        /*0034*/ 	.byte	0x00, 0xf0, 0x21, 0x00


	//----- nvinfo : EIATTR_KPARAM_INFO
	.align		4
.L_16:
        /*0038*/ 	.byte	0x04, 0x17
        /*003a*/ 	.short	(.L_18 - .L_17)
.L_17:
        /*003c*/ 	.word	0x00000000
        /*0040*/ 	.short	0x0001
        /*0042*/ 	.short	0x0008
        /*0044*/ 	.byte	0x00, 0xf0, 0x21, 0x00


	//----- nvinfo : EIATTR_KPARAM_INFO
	.align		4
.L_18:
        /*0048*/ 	.byte	0x04, 0x17
        /*004a*/ 	.short	(.L_20 - .L_19)
.L_19:
        /*004c*/ 	.word	0x00000000
        /*0050*/ 	.short	0x0000
        /*0052*/ 	.short	0x0000
        /*0054*/ 	.byte	0x00, 0xf0, 0x21, 0x00


	//----- nvinfo : EIATTR_MAXREG_COUNT
	.align		4
.L_20:
        /*0058*/ 	.byte	0x03, 0x1b
        /*005a*/ 	.short	0x00ff


	//----- nvinfo : EIATTR_EXIT_INSTR_OFFSETS
	.align		4
        /*005c*/ 	.byte	0x04, 0x1c
        /*005e*/ 	.short	(.L_22 - .L_21)


	//   ....[0]....
.L_21:
        /*0060*/ 	.word	0x000015d0


	//   ....[1]....
        /*0064*/ 	.word	0x00001600


	//----- nvinfo : EIATTR_MAX_THREADS
	.align		4
.L_22:
        /*0068*/ 	.byte	0x04, 0x05
        /*006a*/ 	.short	(.L_24 - .L_23)
.L_23:
        /*006c*/ 	.word	0x00000080
        /*0070*/ 	.word	0x00000001
        /*0074*/ 	.word	0x00000001
.L_24:


//--------------------- .nv.rel.action            --------------------------
	.section	.nv.rel.action,"",@"SHT_CUDA_RELOCINFO"
	.align	8
	.sectionentsize	8
        /*0000*/ 	.byte	0x73, 0x00, 0x00, 0x00, 0x00, 0x00, 0x00, 0x00, 0x00, 0x00, 0x00, 0x11, 0x25, 0x00, 0x05, 0x36


//--------------------- .nv.constant0.triton__0d1d2d3de --------------------------
	.section	.nv.constant0.triton__0d1d2d3de,"a",@progbits
	.align	4
.nv.constant0.triton__0d1d2d3de:
	.zero		380


//--------------------- .text.triton__0d1d2d3de   --------------------------
	.section	.text.triton__0d1d2d3de,"ax",@progbits
	.sectioninfo	@"SHI_REGISTERS=40"
	.align	128
        .global         triton__0d1d2d3de
        .type           triton__0d1d2d3de,@function
        .size           triton__0d1d2d3de,(.L_x_1 - triton__0d1d2d3de)
        .other          triton__0d1d2d3de,@"STO_CUDA_ENTRY STV_DEFAULT"
triton__0d1d2d3de:
.text.triton__0d1d2d3de:
[----:B------:R-:W-:-:S02]  /*0000*/  MOV R1, c[0x0][0x28] ;  /* 0x00000a0000017a02 */ /* 0x000fc40000000f00 */
[----:B------:R-:W0:Y:S01]  /*0010*/  S2R R0, SR_TID.X ;  /* 0x0000000000007919 */ /* 0x000e220000002100 */
[----:B------:R-:W-:Y:S01]  /*0020*/  MOV R2, 0x2 ;  /* 0x0000000200027802 */ /* 0x000fe20000000f00 */
[----:B------:R-:W-:Y:S01]  /*0030*/  CS2R R16, SRZ ;  /* 0x0000000000107805 */ /* 0x000fe2000001ff00 */
[----:B------:R-:W-:Y:S01]  /*0040*/  CS2R R18, SRZ ;  /* 0x0000000000127805 */ /* 0x000fe2000001ff00 */
[----:B------:R-:W1:Y:S01]  /*0050*/  S2R R3, SR_CTAID.X ;  /* 0x0000000000037919 */ /* 0x000e620000002500 */
[----:B------:R-:W-:Y:S01]  /*0060*/  CS2R R12, SRZ ;  /* 0x00000000000c7805 */ /* 0x000fe2000001ff00 */
[----:B------:R-:W-:Y:S01]  /*0070*/  CS2R R14, SRZ ;  /* 0x00000000000e7805 */ /* 0x000fe2000001ff00 */
[----:B------:R-:W-:Y:S01]  /*0080*/  ULDC.64 UR4, c[0x0][0x118] ;  /* 0x0000460000047ab9 */ /* 0x000fe20000000a00 */
[----:B0-----:R-:W-:-:S04]  /*0090*/  SHF.L.U32 R0, R0, 0x3, RZ ;  /* 0x0000000300007819 */ /* 0x001fc800000006ff */
[----:B------:R-:W-:-:S04]  /*00a0*/  LOP3.LUT R0, R0, 0x3f8, RZ, 0xc0, !PT ;  /* 0x000003f800007812 */ /* 0x000fc800078ec0ff */
[----:B-1----:R-:W-:-:S04]  /*00b0*/  LEA R3, R3, R0, 0xa ;  /* 0x0000000003037211 */ /* 0x002fc800078e50ff */
[C---:B------:R-:W-:Y:S01]  /*00c0*/  ISETP.GE.AND P0, PT, R3.reuse, c[0x0][0x178], PT ;  /* 0x00005e0003007a0c */ /* 0x040fe20003f06270 */
[----:B------:R-:W-:-:S05]  /*00d0*/  IMAD.HI R6, R3, 0x66666667, RZ ;  /* 0x6666666703067827 */ /* 0x000fca00078e02ff */
[----:B------:R-:W-:-:S04]  /*00e0*/  SHF.R.U32.HI R5, RZ, 0x1f, R6 ;  /* 0x0000001fff057819 */ /* 0x000fc80000011606 */
[----:B------:R-:W-:-:S05]  /*00f0*/  LEA.HI.SX32 R6, R6, R5, 0x16 ;  /* 0x0000000506067211 */ /* 0x000fca00078fb2ff */
[----:B------:R-:W-:-:S05]  /*0100*/  IMAD R23, R6, -0xa00, R3 ;  /* 0xfffff60006177824 */ /* 0x000fca00078e0203 */
[----:B------:R-:W-:-:S05]  /*0110*/  IADD3 R9, R23, 0xa00, RZ ;  /* 0x00000a0017097810 */ /* 0x000fca0007ffe0ff */
[----:B------:R-:W-:Y:S02]  /*0120*/  IMAD R5, R6, 0x1400, R9 ;  /* 0x0000140006057824 */ /* 0x000fe400078e0209 */
[----:B------:R-:W-:-:S04]  /*0130*/  IMAD.WIDE.U32 R8, R9, R2, c[0x0][0x168] ;  /* 0x00005a0009087625 */ /* 0x000fc800078e0002 */
[-C--:B------:R-:W-:Y:S01]  /*0140*/  IMAD.WIDE R4, R5, R2.reuse, c[0x0][0x160] ;  /* 0x0000580005047625 */ /* 0x080fe200078e0202 */
[----:B------:R0:W2:Y:S04]  /*0150*/  @!P0 LDG.E.EL.128 R12, [R8.64] ;  /* 0x00000004080c8981 */ /* 0x0000a8000c2e1d00 */
[----:B------:R1:W3:Y:S01]  /*0160*/  @!P0 LDG.E.128 R16, [R4.64] ;  /* 0x0000000404108981 */ /* 0x0002e2000c1e1d00 */
[----:B------:R-:W-:Y:S01]  /*0170*/  MOV R10, 0xb9f560b9 ;  /* 0xb9f560b9000a7802 */ /* 0x000fe20000000f00 */
[----:B------:R-:W-:Y:S01]  /*0180*/  IMAD R25, R6, 0x1400, R23 ;  /* 0x0000140006197824 */ /* 0x000fe200078e0217 */
[----:B------:R-:W-:Y:S01]  /*0190*/  MOV R31, 0x3e1cf906 ;  /* 0x3e1cf906001f7802 */ /* 0x000fe20000000f00 */
[----:B------:R-:W-:Y:S01]  /*01a0*/  IMAD.WIDE R22, R23, R2, c[0x0][0x168] ;  /* 0x00005a0017167625 */ /* 0x000fe200078e0202 */
[----:B------:R-:W-:-:S02]  /*01b0*/  MOV R30, 0xbd0c8162 ;  /* 0xbd0c8162001e7802 */ /* 0x000fc40000000f00 */
[----:B0-----:R-:W-:Y:S01]  /*01c0*/  MOV R8, 0x3789ca3c ;  /* 0x3789ca3c00087802 */ /* 0x001fe20000000f00 */
[----:B------:R-:W-:Y:S01]  /*01d0*/  IMAD.WIDE R24, R25, R2, c[0x0][0x160] ;  /* 0x0000580019187625 */ /* 0x000fe200078e0202 */
[----:B------:R-:W-:Y:S02]  /*01e0*/  MOV R29, 0x3e1cf906 ;  /* 0x3e1cf906001d7802 */ /* 0x000fe40000000f00 */
[----:B-1----:R-:W-:Y:S02]  /*01f0*/  MOV R5, 0x3789ca3c ;  /* 0x3789ca3c00057802 */ /* 0x002fe40000000f00 */
[----:B------:R-:W-:Y:S02]  /*0200*/  MOV R34, 0x3f6a937e ;  /* 0x3f6a937e00227802 */ /* 0x000fe40000000f00 */
[----:B------:R-:W-:Y:S02]  /*0210*/  MOV R32, 0x3f6a937e ;  /* 0x3f6a937e00207802 */ /* 0x000fe40000000f00 */
[----:B------:R-:W-:-:S02]  /*0220*/  MOV R33, 0x3f20d842 ;  /* 0x3f20d84200217802 */ /* 0x000fc40000000f00 */
[----:B------:R-:W-:Y:S01]  /*0230*/  MOV R35, 0x3e1cf906 ;  /* 0x3e1cf90600237802 */ /* 0x000fe20000000f00 */
[----:B--2---:R-:W-:Y:S02]  /*0240*/  HADD2.F32 R7, -RZ, R13.H1_H1 ;  /* 0x3000000dff077230 */ /* 0x004fe40000004100 */
[----:B------:R-:W-:Y:S02]  /*0250*/  HADD2.F32 R11, -RZ, R14.H1_H1 ;  /* 0x3000000eff0b7230 */ /* 0x000fe40000004100 */
[----:B---3--:R-:W-:Y:S02]  /*0260*/  HADD2.F32 R0, -RZ, R17.H1_H1 ;  /* 0x30000011ff007230 */ /* 0x008fe40000004100 */
[----:B------:R-:W-:-:S03]  /*0270*/  HADD2.F32 R20, -RZ, R18.H1_H1 ;  /* 0x30000012ff147230 */ /* 0x000fc60000004100 */
[----:B------:R-:W-:Y:S01]  /*0280*/  FADD R0, R0, R7 ;  /* 0x0000000700007221 */ /* 0x000fe20000000000 */
[----:B------:R-:W-:Y:S01]  /*0290*/  MOV R7, 0xb9f560b9 ;  /* 0xb9f560b900077802 */ /* 0x000fe20000000f00 */
[----:B------:R-:W-:Y:S02]  /*02a0*/  FADD R20, R20, R11 ;  /* 0x0000000b14147221 */ /* 0x000fe40000000000 */
[----:B------:R-:W-:Y:S02]  /*02b0*/  FMUL R27, R0, 0.70710676908493041992 ;  /* 0x3f3504f3001b7820 */ /* 0x000fe40000400000 */
[----:B------:R-:W-:Y:S02]  /*02c0*/  FMUL R28, R20, 0.70710676908493041992 ;  /* 0x3f3504f3141c7820 */ /* 0x000fe40000400000 */
[----:B------:R-:W-:Y:S02]  /*02d0*/  FADD.FTZ R26, |R27|, -RZ ;  /* 0x800000ff1b1a7221 */ /* 0x000fe40000010200 */
[----:B------:R-:W-:-:S03]  /*02e0*/  FADD.FTZ R21, |R28|, -RZ ;  /* 0x800000ff1c157221 */ /* 0x000fc60000010200 */
[----:B------:R-:W-:Y:S02]  /*02f0*/  FSETP.GE.AND P3, PT, R26, 1.0029599666595458984, PT ;  /* 0x3f8060fe1a00780b */ /* 0x000fe40003f66000 */
[----:B------:R-:W-:-:S11]  /*0300*/  FSETP.GE.AND P4, PT, R21, 1.0029599666595458984, PT ;  /* 0x3f8060fe1500780b */ /* 0x000fd60003f86000 */
[----:B------:R-:W-:Y:S01]  /*0310*/  @!P3 MOV R5, 0x38b1e96a ;  /* 0x38b1e96a0005b802 */ /* 0x000fe20000000f00 */
[----:B------:R-:W-:Y:S01]  /*0320*/  @!P3 FMUL R26, R27, R27 ;  /* 0x0000001b1b1ab220 */ /* 0x000fe20000400000 */
[----:B------:R-:W-:Y:S01]  /*0330*/  @!P3 MOV R7, 0xba574d20 ;  /* 0xba574d200007b802 */ /* 0x000fe20000000f00 */
[----:B------:R-:W-:Y:S01]  /*0340*/  @!P4 FMUL R21, R28, R28 ;  /* 0x0000001c1c15c220 */ /* 0x000fe20000400000 */
[----:B------:R-:W-:Y:S02]  /*0350*/  @!P4 MOV R8, 0x38b1e96a ;  /* 0x38b1e96a0008c802 */ /* 0x000fe40000000f00 */
[----:B------:R-:W-:Y:S01]  /*0360*/  @!P4 MOV R10, 0xba574d20 ;  /* 0xba574d20000ac802 */ /* 0x000fe20000000f00 */
[----:B------:R-:W-:Y:S01]  /*0370*/  FFMA.FTZ R4, R26, R5, R7 ;  /* 0x000000051a047223 */ /* 0x000fe20000010007 */
[----:B------:R-:W-:Y:S02]  /*0380*/  MOV R5, 0x3bac840b ;  /* 0x3bac840b00057802 */ /* 0x000fe40000000f00 */
[----:B------:R-:W-:Y:S01]  /*0390*/  @!P3 MOV R5, 0x3baad5ea ;  /* 0x3baad5ea0005b802 */ /* 0x000fe20000000f00 */
[----:B------:R-:W-:Y:S01]  /*03a0*/  FFMA.FTZ R9, R21, R8, R10 ;  /* 0x0000000815097223 */ /* 0x000fe2000001000a */
[----:B------:R-:W-:Y:S01]  /*03b0*/  MOV R7, 0xbd0c8162 ;  /* 0xbd0c816200077802 */ /* 0x000fe20000000f00 */
[----:B------:R-:W-:Y:S01]  /*03c0*/  CS2R R10, SRZ ;  /* 0x00000000000a7805 */ /* 0x000fe2000001ff00 */
[----:B------:R-:W-:Y:S01]  /*03d0*/  MOV R8, 0x3bac840b ;  /* 0x3bac840b00087802 */ /* 0x000fe20000000f00 */
[----:B------:R-:W-:Y:S01]  /*03e0*/  FFMA.FTZ R4, R4, R26, R5 ;  /* 0x0000001a04047223 */ /* 0x000fe20000010005 */
[----:B------:R-:W-:-:S02]  /*03f0*/  @!P3 MOV R7, 0xbcdc1be7 ;  /* 0xbcdc1be70007b802 */ /* 0x000fc40000000f00 */
[----:B------:R-:W-:Y:S02]  /*0400*/  @!P4 MOV R8, 0x3baad5ea ;  /* 0x3baad5ea0008c802 */ /* 0x000fe40000000f00 */
[----:B------:R-:W-:Y:S01]  /*0410*/  @!P3 MOV R31, 0x3de718af ;  /* 0x3de718af001fb802 */ /* 0x000fe20000000f00 */
[-C--:B------:R-:W-:Y:S01]  /*0420*/  FFMA.FTZ R4, R4, R26.reuse, R7 ;  /* 0x0000001a04047223 */ /* 0x080fe20000010007 */
[----:B------:R-:W-:Y:S01]  /*0430*/  @!P4 MOV R30, 0xbcdc1be7 ;  /* 0xbcdc1be7001ec802 */ /* 0x000fe20000000f00 */
[-C--:B------:R-:W-:Y:S01]  /*0440*/  FFMA.FTZ R9, R9, R21.reuse, R8 ;  /* 0x0000001509097223 */ /* 0x080fe20000010008 */
[----:B------:R-:W-:Y:S01]  /*0450*/  CS2R R6, SRZ ;  /* 0x0000000000067805 */ /* 0x000fe2000001ff00 */
[----:B------:R-:W-:Y:S02]  /*0460*/  FFMA.FTZ R31, R4, R26, R31 ;  /* 0x0000001a041f7223 */ /* 0x000fe4000001001f */
[----:B------:R-:W-:Y:S01]  /*0470*/  FFMA.FTZ R30, R9, R21, R30 ;  /* 0x00000015091e7223 */ /* 0x000fe2000001001e */
[----:B------:R-:W-:Y:S01]  /*0480*/  CS2R R4, SRZ ;  /* 0x0000000000047805 */ /* 0x000fe2000001ff00 */
[----:B------:R-:W-:-:S05]  /*0490*/  CS2R R8, SRZ ;  /* 0x0000000000087805 */ /* 0x000fca000001ff00 */
[----:B------:R0:W2:Y:S04]  /*04a0*/  @!P0 LDG.E.128 R4, [R24.64] ;  /* 0x0000000418048981 */ /* 0x0000a8000c1e1d00 */
[----:B------:R1:W3:Y:S01]  /*04b0*/  @!P0 LDG.E.EL.128 R8, [R22.64] ;  /* 0x0000000416088981 */ /* 0x0002e2000c2e1d00 */
[----:B------:R-:W-:Y:S02]  /*04c0*/  @!P4 MOV R29, 0x3de718af ;  /* 0x3de718af001dc802 */ /* 0x000fe40000000f00 */
[----:B------:R-:W-:-:S03]  /*04d0*/  @!P4 MOV R34, 0xbec093ac ;  /* 0xbec093ac0022c802 */ /* 0x000fc60000000f00 */
[-C--:B------:R-:W-:Y:S01]  /*04e0*/  FFMA.FTZ R29, R30, R21.reuse, R29 ;  /* 0x000000151e1d7223 */ /* 0x080fe2000001001d */
[----:B------:R-:W-:Y:S02]  /*04f0*/  MOV R30, 0x3f20d842 ;  /* 0x3f20d842001e7802 */ /* 0x000fe40000000f00 */
[----:B------:R-:W-:Y:S01]  /*0500*/  @!P3 MOV R32, 0xbec093ac ;  /* 0xbec093ac0020b802 */ /* 0x000fe20000000f00 */
[-C--:B------:R-:W-:Y:S01]  /*0510*/  FFMA.FTZ R29, R29, R21.reuse, R34 ;  /* 0x000000151d1d7223 */ /* 0x080fe20000010022 */
[----:B------:R-:W-:Y:S02]  /*0520*/  @!P4 MOV R30, 0x3e0375d3 ;  /* 0x3e0375d3001ec802 */ /* 0x000fe40000000f00 */
[----:B------:R-:W-:Y:S01]  /*0530*/  @!P3 MOV R33, 0x3e0375d3 ;  /* 0x3e0375d30021b802 */ /* 0x000fe20000000f00 */
[----:B------:R-:W-:Y:S01]  /*0540*/  FFMA.FTZ R32, R31, R26, R32 ;  /* 0x0000001a1f207223 */ /* 0x000fe20000010020 */
[----:B0-----:R-:W-:Y:S01]  /*0550*/  FSEL R24, -R21, R28, P4 ;  /* 0x0000001c15187208 */ /* 0x001fe20002000100 */
[----:B------:R-:W-:Y:S01]  /*0560*/  FFMA.FTZ R21, R29, R21, R30 ;  /* 0x000000151d157223 */ /* 0x000fe2000001001e */
[----:B-1----:R-:W-:Y:S01]  /*0570*/  FSEL R23, -R26, R27, P3 ;  /* 0x0000001b1a177208 */ /* 0x002fe20001800100 */
[----:B------:R-:W-:Y:S01]  /*0580*/  FFMA.FTZ R32, R32, R26, R33 ;  /* 0x0000001a20207223 */ /* 0x000fe20000010021 */
[----:B------:R-:W-:Y:S01]  /*0590*/  HADD2.F32 R25, -RZ, R15.H1_H1 ;  /* 0x3000000fff197230 */ /* 0x000fe20000004100 */
[----:B------:R-:W-:Y:S01]  /*05a0*/  FFMA.FTZ R21, R21, R24, R24 ;  /* 0x0000001815157223 */ /* 0x000fe20000010018 */
[----:B------:R-:W-:Y:S01]  /*05b0*/  HADD2.F32 R24, -RZ, R19.H1_H1 ;  /* 0x30000013ff187230 */ /* 0x000fe20000004100 */
[----:B------:R-:W-:Y:S01]  /*05c0*/  FFMA.FTZ R22, R32, R23, R23 ;  /* 0x0000001720167223 */ /* 0x000fe20000010017 */
[----:B------:R-:W-:-:S02]  /*05d0*/  HADD2.F32 R26, -RZ, R12.H0_H0 ;  /* 0x2000000cff1a7230 */ /* 0x000fc40000004100 */
[----:B------:R-:W-:Y:S01]  /*05e0*/  HADD2.F32 R23, -RZ, R16.H0_H0 ;  /* 0x20000010ff177230 */ /* 0x000fe20000004100 */
[----:B------:R-:W-:Y:S01]  /*05f0*/  FADD R24, R24, R25 ;  /* 0x0000001918187221 */ /* 0x000fe20000000000 */
[----:B------:R-:W0:Y:S03]  /*0600*/  @P3 MUFU.EX2 R31, R22 ;  /* 0x00000016001f3308 */ /* 0x000e260000000800 */
[----:B------:R-:W-:Y:S01]  /*0610*/  FADD R23, R23, R26 ;  /* 0x0000001a17177221 */ /* 0x000fe20000000000 */
[----:B------:R-:W-:-:S04]  /*0620*/  FMUL R25, R24, 0.70710676908493041992 ;  /* 0x3f3504f318197820 */ /* 0x000fc80000400000 */
[----:B------:R-:W1:Y:S01]  /*0630*/  @P4 MUFU.EX2 R32, R21 ;  /* 0x0000001500204308 */ /* 0x000e620000000800 */
[----:B------:R-:W-:Y:S01]  /*0640*/  FMUL R26, R23, 0.70710676908493041992 ;  /* 0x3f3504f3171a7820 */ /* 0x000fe20000400000 */
[----:B------:R-:W-:-:S03]  /*0650*/  FADD.FTZ R30, |R25|, -RZ ;  /* 0x800000ff191e7221 */ /* 0x000fc60000010200 */
[----:B------:R-:W-:Y:S02]  /*0660*/  FADD.FTZ R29, |R26|, -RZ ;  /* 0x800000ff1a1d7221 */ /* 0x000fe40000010200 */
[----:B------:R-:W-:Y:S01]  /*0670*/  FSETP.GE.AND P1, PT, R30, 1.0029599666595458984, PT ;  /* 0x3f8060fe1e00780b */ /* 0x000fe20003f26000 */
[----:B------:R-:W-:Y:S02]  /*0680*/  HADD2.F32 R33, -RZ, R12.H1_H1 ;  /* 0x3000000cff217230 */ /* 0x000fe40000004100 */
[----:B------:R-:W-:Y:S01]  /*0690*/  HADD2.F32 R12, -RZ, R16.H1_H1 ;  /* 0x30000010ff0c7230 */ /* 0x000fe20000004100 */
[----:B------:R-:W-:Y:S01]  /*06a0*/  FSETP.GE.AND P2, PT, R29, 1.0029599666595458984, PT ;  /* 0x3f8060fe1d00780b */ /* 0x000fe20003f46000 */
[----:B0-----:R-:W-:Y:S01]  /*06b0*/  @P3 FADD R16, -R31, 1 ;  /* 0x3f8000001f103421 */ /* 0x001fe20000000100 */
[----:B-1----:R-:W-:-:S04]  /*06c0*/  @P4 FADD R31, -R32, 1 ;  /* 0x3f800000201f4421 */ /* 0x002fc80000000100 */
[----:B------:R-:W-:Y:S02]  /*06d0*/  @P3 LOP3.LUT R22, R16, 0x80000000, R27, 0xf8, !PT ;  /* 0x8000000010163812 */ /* 0x000fe400078ef81b */
[----:B------:R-:W-:Y:S02]  /*06e0*/  MOV R27, 0x3789ca3c ;  /* 0x3789ca3c001b7802 */ /* 0x000fe40000000f00 */
[----:B------:R-:W-:Y:S02]  /*06f0*/  @P4 LOP3.LUT R21, R31, 0x80000000, R28, 0xf8, !PT ;  /* 0x800000001f154812 */ /* 0x000fe400078ef81c */
[----:B------:R-:W-:Y:S01]  /*0700*/  MOV R31, 0xb9f560b9 ;  /* 0xb9f560b9001f7802 */ /* 0x000fe20000000f00 */
[----:B------:R-:W-:Y:S01]  /*0710*/  @!P1 FMUL R30, R25, R25 ;  /* 0x00000019191e9220 */ /* 0x000fe20000400000 */
[----:B------:R-:W-:Y:S02]  /*0720*/  @!P1 MOV R27, 0x38b1e96a ;  /* 0x38b1e96a001b9802 */ /* 0x000fe40000000f00 */
[----:B------:R-:W-:Y:S01]  /*0730*/  @!P1 MOV R31, 0xba574d20 ;  /* 0xba574d20001f9802 */ /* 0x000fe20000000f00 */
[----:B------:R-:W-:Y:S01]  /*0740*/  FADD R12, R12, R33 ;  /* 0x000000210c0c7221 */ /* 0x000fe20000000000 */
[----:B------:R-:W-:-:S02]  /*0750*/  MOV R16, 0x3789ca3c ;  /* 0x3789ca3c00107802 */ /* 0x000fc40000000f00 */
[----:B------:R-:W-:Y:S02]  /*0760*/  MOV R28, 0xb9f560b9 ;  /* 0xb9f560b9001c7802 */ /* 0x000fe40000000f00 */
[----:B------:R-:W-:Y:S01]  /*0770*/  MOV R33, 0x3bac840b ;  /* 0x3bac840b00217802 */ /* 0x000fe20000000f00 */
[----:B------:R-:W-:Y:S01]  /*0780*/  @!P2 FMUL R29, R26, R26 ;  /* 0x0000001a1a1da220 */ /* 0x000fe20000400000 */
[----:B------:R-:W-:Y:S01]  /*0790*/  @!P2 MOV R16, 0x38b1e96a ;  /* 0x38b1e96a0010a802 */ /* 0x000fe20000000f00 */
[----:B------:R-:W-:Y:S01]  /*07a0*/  FFMA.FTZ R32, R30, R27, R31 ;  /* 0x0000001b1e207223 */ /* 0x000fe2000001001f */
[----:B------:R-:W-:Y:S02]  /*07b0*/  @!P2 MOV R28, 0xba574d20 ;  /* 0xba574d20001ca802 */ /* 0x000fe40000000f00 */
[----:B------:R-:W-:Y:S02]  /*07c0*/  @!P1 MOV R33, 0x3baad5ea ;  /* 0x3baad5ea00219802 */ /* 0x000fe40000000f00 */
[----:B------:R-:W-:Y:S01]  /*07d0*/  MOV R31, 0xbd0c8162 ;  /* 0xbd0c8162001f7802 */ /* 0x000fe20000000f00 */
[----:B------:R-:W-:Y:S01]  /*07e0*/  FFMA.FTZ R27, R29, R16, R28 ;  /* 0x000000101d1b7223 */ /* 0x000fe2000001001c */
[----:B------:R-:W-:Y:S01]  /*07f0*/  @!P1 MOV R31, 0xbcdc1be7 ;  /* 0xbcdc1be7001f9802 */ /* 0x000fe20000000f00 */
[----:B------:R-:W-:Y:S01]  /*0800*/  FFMA.FTZ R32, R32, R30, R33 ;  /* 0x0000001e20207223 */ /* 0x000fe20000010021 */
[----:B------:R-:W-:-:S03]  /*0810*/  FMUL R28, R12, 0.70710676908493041992 ;  /* 0x3f3504f30c1c7820 */ /* 0x000fc60000400000 */
[----:B------:R-:W-:Y:S01]  /*0820*/  FFMA.FTZ R32, R32, R30, R31 ;  /* 0x0000001e20207223 */ /* 0x000fe2000001001f */
[----:B------:R-:W-:Y:S01]  /*0830*/  FADD.FTZ R31, |R28|, -RZ ;  /* 0x800000ff1c1f7221 */ /* 0x000fe20000010200 */
[----:B------:R-:W-:Y:S02]  /*0840*/  MOV R16, 0x3bac840b ;  /* 0x3bac840b00107802 */ /* 0x000fe40000000f00 */
[----:B------:R-:W-:Y:S02]  /*0850*/  @!P2 MOV R16, 0x3baad5ea ;  /* 0x3baad5ea0010a802 */ /* 0x000fe40000000f00 */
[----:B------:R-:W-:-:S03]  /*0860*/  FSETP.GE.AND P4, PT, R31, 1.0029599666595458984, PT ;  /* 0x3f8060fe1f00780b */ /* 0x000fc60003f86000 */
[----:B------:R-:W-:Y:S01]  /*0870*/  FFMA.FTZ R27, R27, R29, R16 ;  /* 0x0000001d1b1b7223 */ /* 0x000fe20000010010 */
[----:B------:R-:W-:Y:S02]  /*0880*/  MOV R16, 0xbd0c8162 ;  /* 0xbd0c816200107802 */ /* 0x000fe40000000f00 */
[----:B------:R-:W-:Y:S02]  /*0890*/  @!P2 MOV R16, 0xbcdc1be7 ;  /* 0xbcdc1be70010a802 */ /* 0x000fe40000000f00 */
[----:B------:R-:W-:-:S03]  /*08a0*/  @!P1 MOV R35, 0x3de718af ;  /* 0x3de718af00239802 */ /* 0x000fc60000000f00 */
[----:B------:R-:W-:Y:S01]  /*08b0*/  FFMA.FTZ R33, R27, R29, R16 ;  /* 0x0000001d1b217223 */ /* 0x000fe20000010010 */
[----:B------:R-:W-:Y:S01]  /*08c0*/  MOV R34, 0xb9f560b9 ;  /* 0xb9f560b900227802 */ /* 0x000fe20000000f00 */
[----:B------:R-:W-:Y:S01]  /*08d0*/  FFMA.FTZ R27, R32, R30, R35 ;  /* 0x0000001e201b7223 */ /* 0x000fe20000010023 */
[----:B------:R-:W-:Y:S01]  /*08e0*/  MOV R32, 0x3789ca3c ;  /* 0x3789ca3c00207802 */ /* 0x000fe20000000f00 */
[----:B------:R-:W-:Y:S01]  /*08f0*/  @!P4 FMUL R31, R28, R28 ;  /* 0x0000001c1c1fc220 */ /* 0x000fe20000400000 */
[----:B------:R-:W-:Y:S02]  /*0900*/  @!P4 MOV R32, 0x38b1e96a ;  /* 0x38b1e96a0020c802 */ /* 0x000fe40000000f00 */
[----:B------:R-:W-:-:S05]  /*0910*/  @!P4 MOV R34, 0xba574d20 ;  /* 0xba574d200022c802 */ /* 0x000fca0000000f00 */
[----:B------:R-:W-:Y:S01]  /*0920*/  FFMA.FTZ R35, R31, R32, R34 ;  /* 0x000000201f237223 */ /* 0x000fe20000010022 */
[----:B------:R-:W-:Y:S02]  /*0930*/  MOV R32, 0x3bac840b ;  /* 0x3bac840b00207802 */ /* 0x000fe40000000f00 */
[----:B------:R-:W-:Y:S01]  /*0940*/  @!P4 MOV R32, 0x3baad5ea ;  /* 0x3baad5ea0020c802 */ /* 0x000fe20000000f00 */
[----:B------:R-:W-:Y:S01]  /*0950*/  IMAD.MOV.U32 R34, RZ, RZ, 0x3f6a937e ;  /* 0x3f6a937eff227424 */ /* 0x000fe200078e00ff */
[----:B------:R-:W-:Y:S02]  /*0960*/  @!P1 MOV R34, 0xbec093ac ;  /* 0xbec093ac00229802 */ /* 0x000fe40000000f00 */
[----:B------:R-:W-:Y:S01]  /*0970*/  MOV R16, 0x3e1cf906 ;  /* 0x3e1cf90600107802 */ /* 0x000fe20000000f00 */
[----:B------:R-:W-:Y:S01]  /*0980*/  FFMA.FTZ R35, R35, R31, R32 ;  /* 0x0000001f23237223 */ /* 0x000fe20000010020 */
[----:B------:R-:W-:Y:S02]  /*0990*/  @!P2 MOV R16, 0x3de718af ;  /* 0x3de718af0010a802 */ /* 0x000fe40000000f00 */
[----:B------:R-:W-:Y:S01]  /*09a0*/  MOV R32, 0xbd0c8162 ;  /* 0xbd0c816200207802 */ /* 0x000fe20000000f00 */
[----:B------:R-:W-:Y:S01]  /*09b0*/  FFMA.FTZ R27, R27, R30, R34 ;  /* 0x0000001e1b1b7223 */ /* 0x000fe20000010022 */
[----:B------:R-:W-:Y:S01]  /*09c0*/  @!P4 MOV R32, 0xbcdc1be7 ;  /* 0xbcdc1be70020c802 */ /* 0x000fe20000000f00 */
[----:B------:R-:W-:Y:S01]  /*09d0*/  FFMA.FTZ R16, R33, R29, R16 ;  /* 0x0000001d21107223 */ /* 0x000fe20000010010 */
[----:B------:R-:W-:-:S02]  /*09e0*/  MOV R34, 0x3f20d842 ;  /* 0x3f20d84200227802 */ /* 0x000fc40000000f00 */
[----:B------:R-:W-:Y:S01]  /*09f0*/  @!P1 MOV R34, 0x3e0375d3 ;  /* 0x3e0375d300229802 */ /* 0x000fe20000000f00 */
[----:B------:R-:W-:Y:S01]  /*0a00*/  FFMA.FTZ R35, R35, R31, R32 ;  /* 0x0000001f23237223 */ /* 0x000fe20000010020 */
[----:B------:R-:W-:Y:S02]  /*0a10*/  MOV R33, 0x3f6a937e ;  /* 0x3f6a937e00217802 */ /* 0x000fe40000000f00 */
        /* <DEDUP_REMOVED lines=8> */
[----:B------:R-:W-:Y:S02]  /*0aa0*/  FSEL R33, -R30, R25, P1 ;  /* 0x000000191e217208 */ /* 0x000fe40000800100 */
[----:B------:R-:W-:Y:S01]  /*0ab0*/  MOV R32, 0x3f6a937e ;  /* 0x3f6a937e00207802 */ /* 0x000fe20000000f00 */
[----:B------:R-:W-:Y:S01]  /*0ac0*/  FFMA.FTZ R27, R16, R29, R27 ;  /* 0x0000001d101b7223 */ /* 0x000fe2000001001b */
[----:B------:R-:W-:Y:S01]  /*0ad0*/  @!P4 MOV R32, 0xbec093ac ;  /* 0xbec093ac0020c802 */ /* 0x000fe20000000f00 */
[----:B------:R-:W-:Y:S01]  /*0ae0*/  FFMA.FTZ R16, R34, R33, R33 ;  /* 0x0000002122107223 */ /* 0x000fe20000010021 */
[----:B------:R-:W-:Y:S02]  /*0af0*/  MOV R33, 0x3f20d842 ;  /* 0x3f20d84200217802 */ /* 0x000fe40000000f00 */
[----:B------:R-:W-:Y:S01]  /*0b00*/  @!P4 MOV R33, 0x3e0375d3 ;  /* 0x3e0375d30021c802 */ /* 0x000fe20000000f00 */
[----:B------:R-:W-:Y:S01]  /*0b10*/  FFMA.FTZ R32, R35, R31, R32 ;  /* 0x0000001f23207223 */ /* 0x000fe20000010020 */
[----:B------:R-:W-:-:S02]  /*0b20*/  FSEL R34, -R29, R26, P2 ;  /* 0x0000001a1d227208 */ /* 0x000fc40001000100 */
[----:B------:R-:W-:Y:S01]  /*0b30*/  FSEL R29, -R31, R28, P4 ;  /* 0x0000001c1f1d7208 */ /* 0x000fe20002000100 */
[----:B------:R-:W-:Y:S02]  /*0b40*/  FFMA.FTZ R32, R32, R31, R33 ;  /* 0x0000001f20207223 */ /* 0x000fe40000010021 */
[----:B------:R-:W-:Y:S01]  /*0b50*/  FFMA.FTZ R27, R27, R34, R34 ;  /* 0x000000221b1b7223 */ /* 0x000fe20000010022 */
[----:B------:R-:W-:Y:S01]  /*0b60*/  HADD2.F32 R34, -RZ, R13.H0_H0 ;  /* 0x2000000dff227230 */ /* 0x000fe20000004100 */
[----:B------:R-:W-:Y:S01]  /*0b70*/  FFMA.FTZ R13, R32, R29, R29 ;  /* 0x0000001d200d7223 */ /* 0x000fe2000001001d */
[----:B------:R-:W-:-:S03]  /*0b80*/  HADD2.F32 R17, -RZ, R17.H0_H0 ;  /* 0x20000011ff117230 */ /* 0x000fc60000004100 */
[----:B------:R-:W0:Y:S01]  /*0b90*/  @P4 MUFU.EX2 R32, R13 ;  /* 0x0000000d00204308 */ /* 0x000e220000000800 */
[----:B------:R-:W-:Y:S01]  /*0ba0*/  HADD2.F32 R29, -RZ, R14.H0_H0 ;  /* 0x2000000eff1d7230 */ /* 0x000fe20000004100 */
[----:B------:R-:W-:Y:S01]  /*0bb0*/  FADD R17, R17, R34 ;  /* 0x0000002211117221 */ /* 0x000fe20000000000 */
[----:B------:R-:W-:-:S03]  /*0bc0*/  HADD2.F32 R14, -RZ, R18.H0_H0 ;  /* 0x20000012ff0e7230 */ /* 0x000fc60000004100 */
[----:B------:R-:W-:Y:S02]  /*0bd0*/  FMUL R18, R17, 0.70710676908493041992 ;  /* 0x3f3504f311127820 */ /* 0x000fe40000400000 */
[----:B------:R-:W1:Y:S01]  /*0be0*/  @P1 MUFU.EX2 R30, R16 ;  /* 0x00000010001e1308 */ /* 0x000e620000000800 */
[----:B------:R-:W-:Y:S01]  /*0bf0*/  FADD R14, R14, R29 ;  /* 0x0000001d0e0e7221 */ /* 0x000fe20000000000 */
[----:B------:R-:W-:-:S06]  /*0c00*/  FADD.FTZ R29, |R18|, -RZ ;  /* 0x800000ff121d7221 */ /* 0x000fcc0000010200 */
[----:B------:R-:W4:Y:S01]  /*0c10*/  @P2 MUFU.EX2 R31, R27 ;  /* 0x0000001b001f2308 */ /* 0x000f220000000800 */
[----:B------:R-:W-:Y:S01]  /*0c20*/  HADD2.F32 R33, -RZ, R19.H0_H0 ;  /* 0x20000013ff217230 */ /* 0x000fe20000004100 */
[----:B------:R-:W-:Y:S01]  /*0c30*/  FSETP.GE.AND P3, PT, R29, 1.0029599666595458984, PT ;  /* 0x3f8060fe1d00780b */ /* 0x000fe20003f66000 */
[----:B0-----:R-:W-:Y:S01]  /*0c40*/  @P4 FADD R19, -R32, 1 ;  /* 0x3f80000020134421 */ /* 0x001fe20000000100 */
[----:B------:R-:W-:Y:S01]  /*0c50*/  HADD2.F32 R34, -RZ, R15.H0_H0 ;  /* 0x2000000fff227230 */ /* 0x000fe20000004100 */
[----:B-1----:R-:W-:-:S03]  /*0c60*/  @P1 FADD R30, -R30, 1 ;  /* 0x3f8000001e1e1421 */ /* 0x002fc60000000100 */
[----:B------:R-:W-:Y:S01]  /*0c70*/  @P4 LOP3.LUT R13, R19, 0x80000000, R28, 0xf8, !PT ;  /* 0x80000000130d4812 */ /* 0x000fe200078ef81c */
[----:B------:R-:W-:Y:S01]  /*0c80*/  FMUL R19, R14, 0.70710676908493041992 ;  /* 0x3f3504f30e137820 */ /* 0x000fe20000400000 */
[----:B------:R-:W-:Y:S01]  /*0c90*/  FADD R15, R33, R34 ;  /* 0x00000022210f7221 */ /* 0x000fe20000000000 */
[----:B----4-:R-:W-:Y:S01]  /*0ca0*/  @P2 FADD R31, -R31, 1 ;  /* 0x3f8000001f1f2421 */ /* 0x010fe20000000100 */
[----:B------:R-:W-:Y:S01]  /*0cb0*/  @P1 LOP3.LUT R16, R30, 0x80000000, R25, 0xf8, !PT ;  /* 0x800000001e101812 */ /* 0x000fe200078ef819 */
[----:B------:R-:W-:Y:S01]  /*0cc0*/  FADD.FTZ R30, |R19|, -RZ ;  /* 0x800000ff131e7221 */ /* 0x000fe20000010200 */
[----:B------:R-:W-:Y:S02]  /*0cd0*/  MOV R28, 0xb9f560b9 ;  /* 0xb9f560b9001c7802 */ /* 0x000fe40000000f00 */
[----:B------:R-:W-:Y:S02]  /*0ce0*/  @P2 LOP3.LUT R27, R31, 0x80000000, R26, 0xf8, !PT ;  /* 0x800000001f1b2812 */ /* 0x000fe400078ef81a */
[----:B------:R-:W-:Y:S01]  /*0cf0*/  MOV R26, 0x3789ca3c ;  /* 0x3789ca3c001a7802 */ /* 0x000fe20000000f00 */
[----:B------:R-:W-:Y:S01]  /*0d00*/  @!P3 FMUL R29, R18, R18 ;  /* 0x00000012121db220 */ /* 0x000fe20000400000 */
[----:B------:R-:W-:-:S02]  /*0d10*/  @!P3 MOV R26, 0x38b1e96a ;  /* 0x38b1e96a001ab802 */ /* 0x000fc40000000f00 */
[----:B------:R-:W-:Y:S01]  /*0d20*/  @!P3 MOV R28, 0xba574d20 ;  /* 0xba574d20001cb802 */ /* 0x000fe20000000f00 */
[----:B------:R-:W-:Y:S01]  /*0d30*/  FMUL R25, R15, 0.70710676908493041992 ;  /* 0x3f3504f30f197820 */ /* 0x000fe20000400000 */
[----:B------:R-:W-:-:S03]  /*0d40*/  FSETP.GE.AND P1, PT, R30, 1.0029599666595458984, PT ;  /* 0x3f8060fe1e00780b */ /* 0x000fc60003f26000 */
[----:B------:R-:W-:Y:S01]  /*0d50*/  FFMA.FTZ R31, R29, R26, R28 ;  /* 0x0000001a1d1f7223 */ /* 0x000fe2000001001c */
[----:B------:R-:W-:Y:S01]  /*0d60*/  FADD.FTZ R26, |R25|, -RZ ;  /* 0x800000ff191a7221 */ /* 0x000fe20000010200 */
[----:B------:R-:W-:Y:S02]  /*0d70*/  MOV R32, 0x3bac840b ;  /* 0x3bac840b00207802 */ /* 0x000fe40000000f00 */
[----:B------:R-:W-:Y:S02]  /*0d80*/  @!P3 MOV R32, 0x3baad5ea ;  /* 0x3baad5ea0020b802 */ /* 0x000fe40000000f00 */
[----:B------:R-:W-:Y:S02]  /*0d90*/  FSETP.GE.AND P2, PT, R26, 1.0029599666595458984, PT ;  /* 0x3f8060fe1a00780b */ /* 0x000fe40003f46000 */
[----:B------:R-:W-:Y:S02]  /*0da0*/  MOV R33, 0x3789ca3c ;  /* 0x3789ca3c00217802 */ /* 0x000fe40000000f00 */
[----:B------:R-:W-:Y:S01]  /*0db0*/  MOV R35, 0xb9f560b9 ;  /* 0xb9f560b900237802 */ /* 0x000fe20000000f00 */
[----:B------:R-:W-:Y:S01]  /*0dc0*/  @!P1 FMUL R30, R19, R19 ;  /* 0x00000013131e9220 */ /* 0x000fe20000400000 */
[----:B------:R-:W-:-:S02]  /*0dd0*/  MOV R28, 0xbd0c8162 ;  /* 0xbd0c8162001c7802 */ /* 0x000fc40000000f00 */
[----:B------:R-:W-:Y:S02]  /*0de0*/  @!P1 MOV R33, 0x38b1e96a ;  /* 0x38b1e96a00219802 */ /* 0x000fe40000000f00 */
[----:B------:R-:W-:Y:S01]  /*0df0*/  @!P1 MOV R35, 0xba574d20 ;  /* 0xba574d2000239802 */ /* 0x000fe20000000f00 */
[----:B------:R-:W-:Y:S01]  /*0e00*/  FFMA.FTZ R31, R31, R29, R32 ;  /* 0x0000001d1f1f7223 */ /* 0x000fe20000010020 */
[----:B------:R-:W-:-:S03]  /*0e10*/  @!P3 MOV R28, 0xbcdc1be7 ;  /* 0xbcdc1be7001cb802 */ /* 0x000fc60000000f00 */
[----:B------:R-:W-:Y:S01]  /*0e20*/  FFMA.FTZ R33, R30, R33, R35 ;  /* 0x000000211e217223 */ /* 0x000fe20000010023 */
[----:B------:R-:W-:Y:S01]  /*0e30*/  MOV R37, 0xb9f560b9 ;  /* 0xb9f560b900257802 */ /* 0x000fe20000000f00 */
[----:B------:R-:W-:Y:S01]  /*0e40*/  FFMA.FTZ R35, R31, R29, R28 ;  /* 0x0000001d1f237223 */ /* 0x000fe2000001001c */
[----:B------:R-:W-:Y:S01]  /*0e50*/  MOV R31, 0x3789ca3c ;  /* 0x3789ca3c001f7802 */ /* 0x000fe20000000f00 */
[----:B------:R-:W-:Y:S01]  /*0e60*/  @!P2 FMUL R26, R25, R25 ;  /* 0x00000019191aa220 */ /* 0x000fe20000400000 */
[----:B------:R-:W-:Y:S02]  /*0e70*/  @!P2 MOV R31, 0x38b1e96a ;  /* 0x38b1e96a001fa802 */ /* 0x000fe40000000f00 */
[----:B------:R-:W-:Y:S02]  /*0e80*/  @!P2 MOV R37, 0xba574d20 ;  /* 0xba574d200025a802 */ /* 0x000fe40000000f00 */
[----:B------:R-:W-:Y:S02]  /*0e90*/  MOV R28, 0x3e1cf906 ;  /* 0x3e1cf906001c7802 */ /* 0x000fe40000000f00 */
[----:B------:R-:W-:-:S02]  /*0ea0*/  @!P3 MOV R28, 0x3de718af ;  /* 0x3de718af001cb802 */ /* 0x000fc40000000f00 */
[----:B------:R-:W-:Y:S01]  /*0eb0*/  MOV R34, 0x3bac840b ;  /* 0x3bac840b00227802 */ /* 0x000fe20000000f00 */
[----:B------:R-:W-:Y:S01]  /*0ec0*/  FFMA.FTZ R31, R26, R31, R37 ;  /* 0x0000001f1a1f7223 */ /* 0x000fe20000010025 */
[----:B------:R-:W-:Y:S01]  /*0ed0*/  @!P2 MOV R34, 0x3baad5ea ;  /* 0x3baad5ea0022a802 */ /* 0x000fe20000000f00 */
[-C--:B------:R-:W-:Y:S01]  /*0ee0*/  FFMA.FTZ R35, R35, R29.reuse, R28 ;  /* 0x0000001d23237223 */ /* 0x080fe2000001001c */
[----:B------:R-:W-:Y:S02]  /*0ef0*/  MOV R28, 0x3f6a937e ;  /* 0x3f6a937e001c7802 */ /* 0x000fe40000000f00 */
[----:B------:R-:W-:Y:S01]  /*0f00*/  @!P3 MOV R28, 0xbec093ac ;  /* 0xbec093ac001cb802 */ /* 0x000fe20000000f00 */
[----:B------:R-:W-:Y:S01]  /*0f10*/  FFMA.FTZ R31, R31, R26, R34 ;  /* 0x0000001a1f1f7223 */ /* 0x000fe20000010022 */
[----:B------:R-:W-:Y:S02]  /*0f20*/  MOV R34, 0xbd0c8162 ;  /* 0xbd0c816200227802 */ /* 0x000fe40000000f00 */
[----:B------:R-:W-:Y:S01]  /*0f30*/  @!P2 MOV R34, 0xbcdc1be7 ;  /* 0xbcdc1be70022a802 */ /* 0x000fe20000000f00 */
[----:B------:R-:W-:Y:S01]  /*0f40*/  IMAD.MOV.U32 R32, RZ, RZ, 0x3bac840b ;  /* 0x3bac840bff207424 */ /* 0x000fe200078e00ff */
[----:B------:R-:W-:Y:S01]  /*0f50*/  FFMA.FTZ R35, R35, R29, R28 ;  /* 0x0000001d23237223 */ /* 0x000fe2000001001c */
[----:B------:R-:W-:-:S02]  /*0f60*/  @!P1 MOV R32, 0x3baad5ea ;  /* 0x3baad5ea00209802 */ /* 0x000fc40000000f00 */
[----:B------:R-:W-:Y:S01]  /*0f70*/  MOV R28, 0x3f20d842 ;  /* 0x3f20d842001c7802 */ /* 0x000fe20000000f00 */
[----:B------:R-:W-:Y:S01]  /*0f80*/  FFMA.FTZ R31, R31, R26, R34 ;  /* 0x0000001a1f1f7223 */ /* 0x000fe20000010022 */
[----:B------:R-:W-:Y:S02]  /*0f90*/  @!P3 MOV R28, 0x3e0375d3 ;  /* 0x3e0375d3001cb802 */ /* 0x000fe40000000f00 */
[----:B------:R-:W-:Y:S02]  /*0fa0*/  MOV R34, 0x3e1cf906 ;  /* 0x3e1cf90600227802 */ /* 0x000fe40000000f00 */
[----:B------:R-:W-:Y:S01]  /*0fb0*/  @!P2 MOV R34, 0x3de718af ;  /* 0x3de718af0022a802 */ /* 0x000fe20000000f00 */
[----:B------:R-:W-:Y:S01]  /*0fc0*/  FFMA.FTZ R33, R33, R30, R32 ;  /* 0x0000001e21217223 */ /* 0x000fe20000010020 */
[----:B------:R-:W-:Y:S01]  /*0fd0*/  MOV R32, 0xbd0c8162 ;  /* 0xbd0c816200207802 */ /* 0x000fe20000000f00 */
[----:B------:R-:W-:Y:S01]  /*0fe0*/  FFMA.FTZ R28, R35, R29, R28 ;  /* 0x0000001d231c7223 */ /* 0x000fe2000001001c */
[----:B------:R-:W-:Y:S01]  /*0ff0*/  @!P1 MOV R32, 0xbcdc1be7 ;  /* 0xbcdc1be700209802 */ /* 0x000fe20000000f00 */
[----:B------:R-:W-:Y:S01]  /*1000*/  FFMA.FTZ R34, R31, R26, R34 ;  /* 0x0000001a1f227223 */ /* 0x000fe20000010022 */
[----:B------:R-:W-:-:S02]  /*1010*/  FSEL R29, -R29, R18, P3 ;  /* 0x000000121d1d7208 */ /* 0x000fc40001800100 */
[----:B------:R-:W-:Y:S02]  /*1020*/  MOV R31, 0x3f6a937e ;  /* 0x3f6a937e001f7802 */ /* 0x000fe40000000f00 */
[----:B------:R-:W-:Y:S01]  /*1030*/  @!P2 MOV R31, 0xbec093ac ;  /* 0xbec093ac001fa802 */ /* 0x000fe20000000f00 */
[----:B------:R-:W-:Y:S01]  /*1040*/  FFMA.FTZ R33, R33, R30, R32 ;  /* 0x0000001e21217223 */ /* 0x000fe20000010020 */
[----:B------:R-:W-:Y:S01]  /*1050*/  FFMA.FTZ R28, R28, R29, R29 ;  /* 0x0000001d1c1c7223 */ /* 0x000fe2000001001d */
[----:B------:R-:W-:Y:S02]  /*1060*/  MOV R32, 0x3e1cf906 ;  /* 0x3e1cf90600207802 */ /* 0x000fe40000000f00 */
[----:B------:R-:W-:Y:S01]  /*1070*/  @!P1 MOV R32, 0x3de718af ;  /* 0x3de718af00209802 */ /* 0x000fe20000000f00 */
[----:B------:R-:W-:Y:S02]  /*1080*/  FFMA.FTZ R34, R34, R26, R31 ;  /* 0x0000001a22227223 */ /* 0x000fe4000001001f */
[----:B------:R-:W0:Y:S02]  /*1090*/  @P3 MUFU.EX2 R31, R28 ;  /* 0x0000001c001f3308 */ /* 0x000e240000000800 */
[----:B------:R-:W-:Y:S01]  /*10a0*/  FFMA.FTZ R33, R33, R30, R32 ;  /* 0x0000001e21217223 */ /* 0x000fe20000010020 */
[----:B------:R-:W-:-:S02]  /*10b0*/  MOV R32, 0x3f6a937e ;  /* 0x3f6a937e00207802 */ /* 0x000fc40000000f00 */
[----:B------:R-:W-:Y:S02]  /*10c0*/  @!P1 MOV R32, 0xbec093ac ;  /* 0xbec093ac00209802 */ /* 0x000fe40000000f00 */
[----:B------:R-:W-:Y:S02]  /*10d0*/  MOV R29, 0x3f20d842 ;  /* 0x3f20d842001d7802 */ /* 0x000fe40000000f00 */
[----:B------:R-:W-:Y:S01]  /*10e0*/  @!P1 MOV R29, 0x3e0375d3 ;  /* 0x3e0375d3001d9802 */ /* 0x000fe20000000f00 */
[-C--:B------:R-:W-:Y:S01]  /*10f0*/  FFMA.FTZ R32, R33, R30.reuse, R32 ;  /* 0x0000001e21207223 */ /* 0x080fe20000010020 */
[----:B------:R-:W-:Y:S02]  /*1100*/  MOV R33, 0x3f20d842 ;  /* 0x3f20d84200217802 */ /* 0x000fe40000000f00 */
[----:B------:R-:W-:Y:S01]  /*1110*/  @!P2 MOV R33, 0x3e0375d3 ;  /* 0x3e0375d30021a802 */ /* 0x000fe20000000f00 */
[----:B------:R-:W-:Y:S01]  /*1120*/  FFMA.FTZ R29, R32, R30, R29 ;  /* 0x0000001e201d7223 */ /* 0x000fe2000001001d */
[----:B------:R-:W-:Y:S01]  /*1130*/  FSEL R30, -R30, R19, P1 ;  /* 0x000000131e1e7208 */ /* 0x000fe20000800100 */
[----:B0-----:R-:W-:-:S02]  /*1140*/  @P3 FADD R31, -R31, 1 ;  /* 0x3f8000001f1f3421 */ /* 0x001fc40000000100 */
[----:B------:R-:W-:Y:S01]  /*1150*/  FFMA.FTZ R33, R34, R26, R33 ;  /* 0x0000001a22217223 */ /* 0x000fe20000010021 */
[----:B------:R-:W-:Y:S01]  /*1160*/  FSEL R26, -R26, R25, P2 ;  /* 0x000000191a1a7208 */ /* 0x000fe20001000100 */
[----:B------:R-:W-:Y:S01]  /*1170*/  FFMA.FTZ R29, R29, R30, R30 ;  /* 0x0000001e1d1d7223 */ /* 0x000fe2000001001e */
[----:B--2---:R-:W-:Y:S01]  /*1180*/  HADD2.F32 R30, -RZ, R4.H1_H1 ;  /* 0x30000004ff1e7230 */ /* 0x004fe20000004100 */
[----:B------:R-:W-:Y:S01]  /*1190*/  @P3 LOP3.LUT R28, R31, 0x80000000, R18, 0xf8, !PT ;  /* 0x800000001f1c3812 */ /* 0x000fe200078ef812 */
[----:B---3--:R-:W-:Y:S02]  /*11a0*/  HADD2.F32 R31, -RZ, R8.H0_H0 ;  /* 0x20000008ff1f7230 */ /* 0x008fe40000004100 */
[----:B------:R-:W-:Y:S01]  /*11b0*/  HADD2.F32 R4, -RZ, R4.H0_H0 ;  /* 0x20000004ff047230 */ /* 0x000fe20000004100 */
[----:B------:R-:W-:Y:S01]  /*11c0*/  FFMA.FTZ R26, R33, R26, R26 ;  /* 0x0000001a211a7223 */ /* 0x000fe2000001001a */
[----:B------:R-:W0:Y:S03]  /*11d0*/  @P1 MUFU.EX2 R18, R29 ;  /* 0x0000001d00121308 */ /* 0x000e260000000800 */
[----:B------:R-:W-:-:S05]  /*11e0*/  FADD R4, R4, R31 ;  /* 0x0000001f04047221 */ /* 0x000fca0000000000 */
[----:B------:R-:W1:Y:S01]  /*11f0*/  @P2 MUFU.EX2 R31, R26 ;  /* 0x0000001a001f2308 */ /* 0x000e620000000800 */
[----:B------:R-:W-:Y:S02]  /*1200*/  HADD2.F32 R35, -RZ, R8.H1_H1 ;  /* 0x30000008ff237230 */ /* 0x000fe40000004100 */
[----:B------:R-:W-:Y:S02]  /*1210*/  HADD2.F32 R8, -RZ, R5.H1_H1 ;  /* 0x30000005ff087230 */ /* 0x000fe40000004100 */
[----:B------:R-:W-:Y:S02]  /*1220*/  HADD2.F32 R32, -RZ, R9.H0_H0 ;  /* 0x20000009ff207230 */ /* 0x000fe40000004100 */
[----:B------:R-:W-:Y:S02]  /*1230*/  HADD2.F32 R5, -RZ, R5.H0_H0 ;  /* 0x20000005ff057230 */ /* 0x000fe40000004100 */
[----:B------:R-:W-:Y:S01]  /*1240*/  HADD2.F32 R33, -RZ, R9.H1_H1 ;  /* 0x30000009ff217230 */ /* 0x000fe20000004100 */
[----:B0-----:R-:W-:Y:S01]  /*1250*/  @P1 FADD R18, -R18, 1 ;  /* 0x3f80000012121421 */ /* 0x001fe20000000100 */
[--C-:B------:R-:W-:Y:S01]  /*1260*/  HADD2.F32 R9, -RZ, R10.reuse.H0_H0 ;  /* 0x2000000aff097230 */ /* 0x100fe20000004100 */
[----:B------:R-:W-:Y:S01]  /*1270*/  FADD R5, R5, R32 ;  /* 0x0000002005057221 */ /* 0x000fe20000000000 */
[----:B------:R-:W-:Y:S01]  /*1280*/  HADD2.F32 R34, -RZ, R10.H1_H1 ;  /* 0x3000000aff227230 */ /* 0x000fe20000004100 */
[----:B------:R-:W-:Y:S01]  /*1290*/  FADD R8, R8, R33 ;  /* 0x0000002108087221 */ /* 0x000fe20000000000 */
[----:B------:R-:W-:Y:S01]  /*12a0*/  HADD2.F32 R33, -RZ, R6.H1_H1 ;  /* 0x30000006ff217230 */ /* 0x000fe20000004100 */
[----:B-1----:R-:W-:Y:S01]  /*12b0*/  @P2 FADD R32, -R31, 1 ;  /* 0x3f8000001f202421 */ /* 0x002fe20000000100 */
[----:B------:R-:W-:Y:S01]  /*12c0*/  HADD2.F32 R10, -RZ, R6.H0_H0 ;  /* 0x20000006ff0a7230 */ /* 0x000fe20000004100 */
[----:B------:R-:W-:-:S02]  /*12d0*/  @P1 LOP3.LUT R29, R18, 0x80000000, R19, 0xf8, !PT ;  /* 0x80000000121d1812 */ /* 0x000fc400078ef813 */
[----:B------:R-:W-:Y:S01]  /*12e0*/  FADD R6, R33, R34 ;  /* 0x0000002221067221 */ /* 0x000fe20000000000 */
[----:B------:R-:W-:Y:S01]  /*12f0*/  @P2 LOP3.LUT R26, R32, 0x80000000, R25, 0xf8, !PT ;  /* 0x80000000201a2812 */ /* 0x000fe200078ef819 */
[----:B------:R-:W-:Y:S01]  /*1300*/  FADD R9, R10, R9 ;  /* 0x000000090a097221 */ /* 0x000fe20000000000 */
[--C-:B------:R-:W-:Y:S02]  /*1310*/  HADD2.F32 R33, -RZ, R7.reuse.H0_H0 ;  /* 0x20000007ff217230 */ /* 0x100fe40000004100 */
[----:B------:R-:W-:Y:S01]  /*1320*/  HADD2.F32 R10, -RZ, R7.H1_H1 ;  /* 0x30000007ff0a7230 */ /* 0x000fe20000004100 */
[----:B------:R-:W-:Y:S01]  /*1330*/  FMUL R19, R20, 0.5 ;  /* 0x3f00000014137820 */ /* 0x000fe20000400000 */
[--C-:B------:R-:W-:Y:S01]  /*1340*/  HADD2.F32 R7, -RZ, R11.reuse.H1_H1 ;  /* 0x3000000bff077230 */ /* 0x100fe20000004100 */
[----:B------:R-:W-:Y:S01]  /*1350*/  FADD R18, R21, 1 ;  /* 0x3f80000015127421 */ /* 0x000fe20000000000 */
[----:B------:R-:W-:Y:S01]  /*1360*/  HADD2.F32 R34, -RZ, R11.H0_H0 ;  /* 0x2000000bff227230 */ /* 0x000fe20000004100 */
[----:B------:R-:W-:Y:S01]  /*1370*/  FMUL R11, R0, 0.5 ;  /* 0x3f000000000b7820 */ /* 0x000fe20000400000 */
[----:B------:R-:W-:Y:S01]  /*1380*/  FMUL R24, R24, 0.5 ;  /* 0x3f00000018187820 */ /* 0x000fe20000400000 */
[----:B------:R-:W-:Y:S01]  /*1390*/  FMUL R23, R23, 0.5 ;  /* 0x3f00000017177820 */ /* 0x000fe20000400000 */
[----:B------:R-:W-:Y:S01]  /*13a0*/  FADD R22, R22, 1 ;  /* 0x3f80000016167421 */ /* 0x000fe20000000000 */
[----:B------:R-:W-:Y:S01]  /*13b0*/  FADD R21, R16, 1 ;  /* 0x3f80000010157421 */ /* 0x000fe20000000000 */
[----:B------:R-:W-:Y:S01]  /*13c0*/  FADD R0, R27, 1 ;  /* 0x3f8000001b007421 */ /* 0x000fe20000000000 */
[----:B------:R-:W-:Y:S01]  /*13d0*/  FMUL R12, R12, 0.5 ;  /* 0x3f0000000c0c7820 */ /* 0x000fe20000400000 */
[----:B------:R-:W-:Y:S01]  /*13e0*/  FMUL R17, R17, 0.5 ;  /* 0x3f00000011117820 */ /* 0x000fe20000400000 */
[----:B------:R-:W-:Y:S01]  /*13f0*/  FMUL R14, R14, 0.5 ;  /* 0x3f0000000e0e7820 */ /* 0x000fe20000400000 */
[----:B------:R-:W-:Y:S01]  /*1400*/  FMUL R15, R15, 0.5 ;  /* 0x3f0000000f0f7820 */ /* 0x000fe20000400000 */
[----:B------:R-:W-:Y:S01]  /*1410*/  FADD R13, R13, 1 ;  /* 0x3f8000000d0d7421 */ /* 0x000fe20000000000 */
[----:B------:R-:W-:Y:S01]  /*1420*/  FADD R28, R28, 1 ;  /* 0x3f8000001c1c7421 */ /* 0x000fe20000000000 */
[----:B------:R-:W-:Y:S01]  /*1430*/  FADD R29, R29, 1 ;  /* 0x3f8000001d1d7421 */ /* 0x000fe20000000000 */
[----:B------:R-:W-:Y:S01]  /*1440*/  FADD R26, R26, 1 ;  /* 0x3f8000001a1a7421 */ /* 0x000fe20000000000 */
[----:B------:R-:W-:Y:S01]  /*1450*/  FADD R10, R10, R7 ;  /* 0x000000070a0a7221 */ /* 0x000fe20000000000 */
[----:B------:R-:W-:Y:S01]  /*1460*/  FMUL R19, R19, R18 ;  /* 0x0000001213137220 */ /* 0x000fe20000400000 */
[----:B------:R-:W-:Y:S01]  /*1470*/  FADD R30, R30, R35 ;  /* 0x000000231e1e7221 */ /* 0x000fe20000000000 */
[----:B------:R-:W-:Y:S01]  /*1480*/  FADD R7, R33, R34 ;  /* 0x0000002221077221 */ /* 0x000fe20000000000 */
[----:B------:R-:W-:Y:S01]  /*1490*/  FMUL R11, R11, R22 ;  /* 0x000000160b0b7220 */ /* 0x000fe20000400000 */
        /* <DEDUP_REMOVED lines=14> */
[----:B------:R-:W-:Y:S01]  /*1580*/  IMAD.WIDE R2, R3, R2, c[0x0][0x170] ;  /* 0x00005c0003027625 */ /* 0x000fe200078e0202 */
[----:B------:R-:W-:-:S02]  /*1590*/  F2FP.F16.F32.PACK_AB R4, R13, R4 ;  /* 0x000000040d04723e */ /* 0x000fc400000000ff */
[----:B------:R-:W-:Y:S02]  /*15a0*/  F2FP.F16.F32.PACK_AB R5, R8, R5 ;  /* 0x000000050805723e */ /* 0x000fe400000000ff */
[----:B------:R-:W-:Y:S02]  /*15b0*/  F2FP.F16.F32.PACK_AB R6, R19, R6 ;  /* 0x000000061306723e */ /* 0x000fe400000000ff */
[----:B------:R-:W-:Y:S01]  /*15c0*/  F2FP.F16.F32.PACK_AB R7, R10, R7 ;  /* 0x000000070a07723e */ /* 0x000fe200000000ff */
[----:B------:R-:W-:Y:S06]  /*15d0*/  @P0 EXIT ;  /* 0x000000000000094d */ /* 0x000fec0003800000 */
[----:B------:R-:W-:Y:S02]  /*15e0*/  ULDC.64 UR4, c[0x0][0x118] ;  /* 0x0000460000047ab9 */ /* 0x000fe40000000a00 */
[----:B------:R-:W-:Y:S01]  /*15f0*/  STG.E.128 [R2.64], R4 ;  /* 0x0000000402007986 */ /* 0x000fe2000c101d04 */
[----:B------:R-:W-:Y:S05]  /*1600*/  EXIT ;  /* 0x000000000000794d */ /* 0x000fea0003800000 */
.L_x_0:
[----:B------:R-:W-:-:S00]  /*1610*/  BRA `(.L_x_0) ;  /* 0xfffffff000007947 */ /* 0x000fc0000383ffff */
[----:B------:R-:W-:-:S00]  /*1620*/  NOP ;  /* 0x0000000000007918 */ /* 0x000fc00000000000 */
        /* <DEDUP_REMOVED lines=13> */
.L_x_1:


//--------------------- .nv.global.init           --------------------------
	.section	.nv.global.init,"aw",@progbits
.nv.global.init:
	.type		_$_str,@object
	.size		_$_str,(.L_0 - _$_str)
_$_str:
        /*0000*/ 	.byte	0x5f, 0x5f, 0x43, 0x55, 0x44, 0x41, 0x5f, 0x46, 0x54, 0x5a, 0x00
.L_0:
